//
// Generated by NVIDIA NVVM Compiler
//
// Compiler Build ID: CL-36424714
// Cuda compilation tools, release 13.0, V13.0.88
// Based on NVVM 20.0.0
//

.version 9.0
.target sm_100
.address_size 64

	// .globl	_Z15transposeMatrixPiPKiii
// _ZZ15transposeMatrixPiPKiiiE4tile has been demoted

.visible .entry _Z15transposeMatrixPiPKiii(
	.param .u64 .ptr .align 1 _Z15transposeMatrixPiPKiii_param_0,
	.param .u64 .ptr .align 1 _Z15transposeMatrixPiPKiii_param_1,
	.param .u32 _Z15transposeMatrixPiPKiii_param_2,
	.param .u32 _Z15transposeMatrixPiPKiii_param_3
)
{
	.reg .pred 	%p<9>;
	.reg .b32 	%r<89>;
	.reg .b64 	%rd<37>;
	// demoted variable
	.shared .align 4 .b8 _ZZ15transposeMatrixPiPKiiiE4tile[16384];
	ld.param.u64 	%rd2, [_Z15transposeMatrixPiPKiii_param_0];
	ld.param.u64 	%rd3, [_Z15transposeMatrixPiPKiii_param_1];
	ld.param.u32 	%r34, [_Z15transposeMatrixPiPKiii_param_2];
	ld.param.u32 	%r88, [_Z15transposeMatrixPiPKiii_param_3];
	cvta.to.global.u64 	%rd1, %rd3;
	mov.u32 	%r35, %ctaid.x;
	shl.b32 	%r1, %r35, 6;
	mov.u32 	%r2, %tid.x;
	add.s32 	%r3, %r1, %r2;
	mov.u32 	%r36, %ctaid.y;
	shl.b32 	%r4, %r36, 6;
	mov.u32 	%r5, %tid.y;
	add.s32 	%r37, %r4, %r5;
	max.s32 	%r38, %r3, %r37;
	setp.ge.s32 	%p1, %r38, %r34;
	mov.u32 	%r81, %r88;
	@%p1 bra 	$L__BB0_2;
	mad.lo.s32 	%r39, %r37, %r34, %r3;
	mul.wide.s32 	%rd4, %r39, 4;
	add.s64 	%rd5, %rd1, %rd4;
	ld.global.u32 	%r81, [%rd5];
$L__BB0_2:
	shl.b32 	%r40, %r2, 2;
	mov.u32 	%r41, _ZZ15transposeMatrixPiPKiiiE4tile;
	add.s32 	%r9, %r41, %r40;
	shl.b32 	%r42, %r5, 8;
	add.s32 	%r10, %r9, %r42;
	st.shared.u32 	[%r10], %r81;
	add.s32 	%r11, %r37, 8;
	max.s32 	%r43, %r3, %r11;
	setp.ge.s32 	%p2, %r43, %r34;
	mov.u32 	%r82, %r88;
	@%p2 bra 	$L__BB0_4;
	mad.lo.s32 	%r44, %r11, %r34, %r3;
	mul.wide.s32 	%rd6, %r44, 4;
	add.s64 	%rd7, %rd1, %rd6;
	ld.global.u32 	%r82, [%rd7];
$L__BB0_4:
	st.shared.u32 	[%r10+2048], %r82;
	add.s32 	%r14, %r37, 16;
	max.s32 	%r45, %r3, %r14;
	setp.ge.s32 	%p3, %r45, %r34;
	mov.u32 	%r83, %r88;
	@%p3 bra 	$L__BB0_6;
	mad.lo.s32 	%r46, %r14, %r34, %r3;
	mul.wide.s32 	%rd8, %r46, 4;
	add.s64 	%rd9, %rd1, %rd8;
	ld.global.u32 	%r83, [%rd9];
$L__BB0_6:
	st.shared.u32 	[%r10+4096], %r83;
	add.s32 	%r17, %r37, 24;
	max.s32 	%r47, %r3, %r17;
	setp.ge.s32 	%p4, %r47, %r34;
	mov.u32 	%r84, %r88;
	@%p4 bra 	$L__BB0_8;
	mad.lo.s32 	%r48, %r17, %r34, %r3;
	mul.wide.s32 	%rd10, %r48, 4;
	add.s64 	%rd11, %rd1, %rd10;
	ld.global.u32 	%r84, [%rd11];
$L__BB0_8:
	st.shared.u32 	[%r10+6144], %r84;
	add.s32 	%r20, %r37, 32;
	max.s32 	%r49, %r3, %r20;
	setp.ge.s32 	%p5, %r49, %r34;
	mov.u32 	%r85, %r88;
	@%p5 bra 	$L__BB0_10;
	mad.lo.s32 	%r50, %r20, %r34, %r3;
	mul.wide.s32 	%rd12, %r50, 4;
	add.s64 	%rd13, %rd1, %rd12;
	ld.global.u32 	%r85, [%rd13];
$L__BB0_10:
	st.shared.u32 	[%r10+8192], %r85;
	add.s32 	%r23, %r37, 40;
	max.s32 	%r51, %r3, %r23;
	setp.ge.s32 	%p6, %r51, %r34;
	mov.u32 	%r86, %r88;
	@%p6 bra 	$L__BB0_12;
	mad.lo.s32 	%r52, %r23, %r34, %r3;
	mul.wide.s32 	%rd14, %r52, 4;
	add.s64 	%rd15, %rd1, %rd14;
	ld.global.u32 	%r86, [%rd15];
$L__BB0_12:
	st.shared.u32 	[%r10+10240], %r86;
	add.s32 	%r26, %r37, 48;
	max.s32 	%r53, %r3, %r26;
	setp.ge.s32 	%p7, %r53, %r34;
	mov.u32 	%r87, %r88;
	@%p7 bra 	$L__BB0_14;
	mad.lo.s32 	%r54, %r26, %r34, %r3;
	mul.wide.s32 	%rd16, %r54, 4;
	add.s64 	%rd17, %rd1, %rd16;
	ld.global.u32 	%r87, [%rd17];
$L__BB0_14:
	st.shared.u32 	[%r10+12288], %r87;
	add.s32 	%r29, %r37, 56;
	max.s32 	%r55, %r3, %r29;
	setp.ge.s32 	%p8, %r55, %r34;
	@%p8 bra 	$L__BB0_16;
	mad.lo.s32 	%r56, %r29, %r34, %r3;
	mul.wide.s32 	%rd18, %r56, 4;
	add.s64 	%rd19, %rd1, %rd18;
	ld.global.u32 	%r88, [%rd19];
$L__BB0_16:
	st.shared.u32 	[%r10+14336], %r88;
	bar.sync 	0;
	add.s32 	%r57, %r1, %r5;
	add.s32 	%r58, %r4, %r2;
	mad.lo.s32 	%r59, %r2, 252, %r9;
	cvta.to.global.u64 	%rd20, %rd2;
	shl.b32 	%r60, %r5, 2;
	add.s32 	%r61, %r59, %r60;
	ld.shared.u32 	%r62, [%r61];
	mad.lo.s32 	%r63, %r57, %r34, %r58;
	mul.wide.s32 	%rd21, %r63, 4;
	add.s64 	%rd22, %rd20, %rd21;
	st.global.u32 	[%rd22], %r62;
	ld.shared.u32 	%r64, [%r61+32];
	shl.b32 	%r65, %r34, 3;
	add.s32 	%r66, %r63, %r65;
	mul.wide.s32 	%rd23, %r66, 4;
	add.s64 	%rd24, %rd20, %rd23;
	st.global.u32 	[%rd24], %r64;
	ld.shared.u32 	%r67, [%r61+64];
	shl.b32 	%r68, %r34, 4;
	add.s32 	%r69, %r63, %r68;
	mul.wide.s32 	%rd25, %r69, 4;
	add.s64 	%rd26, %rd20, %rd25;
	st.global.u32 	[%rd26], %r67;
	ld.shared.u32 	%r70, [%r61+96];
	add.s32 	%r71, %r69, %r65;
	mul.wide.s32 	%rd27, %r71, 4;
	add.s64 	%rd28, %rd20, %rd27;
	st.global.u32 	[%rd28], %r70;
	ld.shared.u32 	%r72, [%r61+128];
	shl.b32 	%r73, %r34, 5;
	add.s32 	%r74, %r63, %r73;
	mul.wide.s32 	%rd29, %r74, 4;
	add.s64 	%rd30, %rd20, %rd29;
	st.global.u32 	[%rd30], %r72;
	ld.shared.u32 	%r75, [%r61+160];
	add.s32 	%r76, %r74, %r65;
	mul.wide.s32 	%rd31, %r76, 4;
	add.s64 	%rd32, %rd20, %rd31;
	st.global.u32 	[%rd32], %r75;
	ld.shared.u32 	%r77, [%r61+192];
	add.s32 	%r78, %r74, %r68;
	mul.wide.s32 	%rd33, %r78, 4;
	add.s64 	%rd34, %rd20, %rd33;
	st.global.u32 	[%rd34], %r77;
	ld.shared.u32 	%r79, [%r61+224];
	add.s32 	%r80, %r78, %r65;
	mul.wide.s32 	%rd35, %r80, 4;
	add.s64 	%rd36, %rd20, %rd35;
	st.global.u32 	[%rd36], %r79;
	ret;

}


// ===== COMPILED SASS (sm_100) =====

	.target	sm_100

	.elftype	@"ET_EXEC"


//--------------------- .note.nv.tkinfo           --------------------------
	.section	.note.nv.tkinfo,"",@"SHT_NOTE"
	.sectionflags	@"SHF_NOTE_NV_TKINFO"
	.tkinfo
        /*0018*/ 	.word	0x00000002
        /*0030*/ 	.string	""
        /*0030*/ 	.string	"ptxas"
        /*0030*/ 	.string	"Cuda compilation tools, release 13.0, V13.0.88"
        /*0030*/ 	.string	"Build cuda_13.0.r13.0/compiler.36424714_0"
        /*0030*/ 	.string	"-arch sm_100 -m 64 "



//--------------------- .note.nv.cuinfo           --------------------------
	.section	.note.nv.cuinfo,"",@"SHT_NOTE"
	.sectionflags	@"SHF_NOTE_NV_CUINFO"
        /*0018*/ 	.short	0x0002
        /*001a*/ 	.short	0x0064
        /*001c*/ 	.short	0x0082
	.zero		2


//--------------------- .nv.info                  --------------------------
	.section	.nv.info,"",@"SHT_CUDA_INFO"
	.align	4


	//----- nvinfo : EIATTR_REGCOUNT
	.align		4
        /*0000*/ 	.byte	0x04, 0x2f
        /*0002*/ 	.short	(.L_1 - .L_0)
	.align		4
.L_0:
        /*0004*/ 	.word	index@(_Z15transposeMatrixPiPKiii)
        /*0008*/ 	.word	0x00000020


	//----- nvinfo : EIATTR_FRAME_SIZE
	.align		4
.L_1:
        /*000c*/ 	.byte	0x04, 0x11
        /*000e*/ 	.short	(.L_3 - .L_2)
	.align		4
.L_2:
        /*0010*/ 	.word	index@(_Z15transposeMatrixPiPKiii)
        /*0014*/ 	.word	0x00000000


	//----- nvinfo : EIATTR_MIN_STACK_SIZE
	.align		4
.L_3:
        /*0018*/ 	.byte	0x04, 0x12
        /*001a*/ 	.short	(.L_5 - .L_4)
	.align		4
.L_4:
        /*001c*/ 	.word	index@(_Z15transposeMatrixPiPKiii)
        /*0020*/ 	.word	0x00000000
.L_5:


//--------------------- .nv.compat                --------------------------
	.section	.nv.compat,"",@"SHT_CUDA_COMPAT_INFO"
	.align	4
        /*0000*/ 	.byte	0x02, 0x09, 0x00, 0x00, 0x02, 0x02, 0x01, 0x00, 0x02, 0x05, 0x05, 0x00, 0x03, 0x07, 0x01, 0x01
        /*0010*/ 	.byte	0x02, 0x03, 0x00, 0x00, 0x02, 0x06, 0x01, 0x00, 0x04, 0x0b, 0x08, 0x00, 0x09, 0x00, 0x00, 0x00
        /*0020*/ 	.byte	0x00, 0x00, 0x00, 0x00


//--------------------- .nv.info._Z15transposeMatrixPiPKiii --------------------------
	.section	.nv.info._Z15transposeMatrixPiPKiii,"",@"SHT_CUDA_INFO"
	.sectionflags	@""
	.align	4


	//----- nvinfo : EIATTR_CUDA_API_VERSION
	.align		4
        /*0000*/ 	.byte	0x04, 0x37
        /*0002*/ 	.short	(.L_7 - .L_6)
.L_6:
        /*0004*/ 	.word	0x00000082


	//----- nvinfo : EIATTR_KPARAM_INFO
	.align		4
.L_7:
        /*0008*/ 	.byte	0x04, 0x17
        /*000a*/ 	.short	(.L_9 - .L_8)
.L_8:
        /*000c*/ 	.word	0x00000000
        /*0010*/ 	.short	0x0003
        /*0012*/ 	.short	0x0014
        /*0014*/ 	.byte	0x00, 0xf0, 0x11, 0x00


	//----- nvinfo : EIATTR_KPARAM_INFO
	.align		4
.L_9:
        /*0018*/ 	.byte	0x04, 0x17
        /*001a*/ 	.short	(.L_11 - .L_10)
.L_10:
        /*001c*/ 	.word	0x00000000
        /*0020*/ 	.short	0x0002
        /*0022*/ 	.short	0x0010
        /*0024*/ 	.byte	0x00, 0xf0, 0x11, 0x00


	//----- nvinfo : EIATTR_KPARAM_INFO
	.align		4
.L_11:
        /*0028*/ 	.byte	0x04, 0x17
        /*002a*/ 	.short	(.L_13 - .L_12)
.L_12:
        /*002c*/ 	.word	0x00000000
        /*0030*/ 	.short	0x0001
        /*0032*/ 	.short	0x0008
        /*0034*/ 	.byte	0x00, 0xf5, 0x21, 0x00


	//----- nvinfo : EIATTR_KPARAM_INFO
	.align		4
.L_13:
        /*0038*/ 	.byte	0x04, 0x17
        /*003a*/ 	.short	(.L_15 - .L_14)
.L_14:
        /*003c*/ 	.word	0x00000000
        /*0040*/ 	.short	0x0000
        /*0042*/ 	.short	0x0000
        /*0044*/ 	.byte	0x00, 0xf5, 0x21, 0x00


	//----- nvinfo : EIATTR_SPARSE_MMA_MASK
	.align		4
.L_15:
        /*0048*/ 	.byte	0x03, 0x50
        /*004a*/ 	.short	0x0000


	//----- nvinfo : EIATTR_MAXREG_COUNT
	.align		4
        /*004c*/ 	.byte	0x03, 0x1b
        /*004e*/ 	.short	0x00ff


	//----- nvinfo : EIATTR_NUM_BARRIERS
	.align		4
        /*0050*/ 	.byte	0x02, 0x4c
        /*0052*/ 	.byte	0x01
	.zero		1


	//----- nvinfo : EIATTR_MERCURY_ISA_VERSION
	.align		4
        /*0054*/ 	.byte	0x03, 0x5f
        /*0056*/ 	.short	0x0101


	//----- nvinfo : EIATTR_VRC_CTA_INIT_COUNT
	.align		4
        /*0058*/ 	.byte	0x02, 0x4a
	.zero		1
	.zero		1


	//----- nvinfo : EIATTR_EXIT_INSTR_OFFSETS
	.align		4
        /*005c*/ 	.byte	0x04, 0x1c
        /*005e*/ 	.short	(.L_17 - .L_16)


	//   ....[0]....
.L_16:
        /*0060*/ 	.word	0x000007c0


	//----- nvinfo : EIATTR_CBANK_PARAM_SIZE
	.align		4
.L_17:
        /*0064*/ 	.byte	0x03, 0x19
        /*0066*/ 	.short	0x0018


	//----- nvinfo : EIATTR_PARAM_CBANK
	.align		4
        /*0068*/ 	.byte	0x04, 0x0a
        /*006a*/ 	.short	(.L_19 - .L_18)
	.align		4
.L_18:
        /*006c*/ 	.word	index@(.nv.constant0._Z15transposeMatrixPiPKiii)
        /*0070*/ 	.short	0x0380
        /*0072*/ 	.short	0x0018


	//----- nvinfo : EIATTR_SW_WAR
	.align		4
.L_19:
        /*0074*/ 	.byte	0x04, 0x36
        /*0076*/ 	.short	(.L_21 - .L_20)
.L_20:
        /*0078*/ 	.word	0x00000008
.L_21:


//--------------------- .nv.callgraph             --------------------------
	.section	.nv.callgraph,"",@"SHT_CUDA_CALLGRAPH"
	.align	4
	.sectionentsize	8
	.align		4
        /*0000*/ 	.word	0x00000000
	.align		4
        /*0004*/ 	.word	0xffffffff
	.align		4
        /*0008*/ 	.word	0x00000000
	.align		4
        /*000c*/ 	.word	0xfffffffe
	.align		4
        /*0010*/ 	.word	0x00000000
	.align		4
        /*0014*/ 	.word	0xfffffffd
	.align		4
        /*0018*/ 	.word	0x00000000
	.align		4
        /*001c*/ 	.word	0xfffffffc


//--------------------- .text._Z15transposeMatrixPiPKiii --------------------------
	.section	.text._Z15transposeMatrixPiPKiii,"ax",@progbits
	.align	128
        .global         _Z15transposeMatrixPiPKiii
        .type           _Z15transposeMatrixPiPKiii,@function
        .size           _Z15transposeMatrixPiPKiii,(.L_x_1 - _Z15transposeMatrixPiPKiii)
        .other          _Z15transposeMatrixPiPKiii,@"STO_CUDA_ENTRY STV_DEFAULT"
_Z15transposeMatrixPiPKiii:
.text._Z15transposeMatrixPiPKiii:
[----:B------:R-:W-:Y:S01]  /*0000*/  LDC R1, c[0x0][0x37c] ;  /* 0x0000df00ff017b82 */ /* 0x000fe20000000800 */
[----:B------:R-:W0:Y:S07]  /*0010*/  S2R R12, SR_CTAID.X ;  /* 0x00000000000c7919 */ /* 0x000e2e0000002500 */
[----:B------:R-:W1:Y:S01]  /*0020*/  LDC R8, c[0x0][0x390] ;  /* 0x0000e400ff087b82 */ /* 0x000e620000000800 */
[----:B------:R-:W2:Y:S01]  /*0030*/  LDCU UR4, c[0x0][0x394] ;  /* 0x00007280ff0477ac */ /* 0x000ea20008000800 */
[----:B------:R-:W0:Y:S01]  /*0040*/  S2R R11, SR_TID.X ;  /* 0x00000000000b7919 */ /* 0x000e220000002100 */
[----:B------:R-:W3:Y:S01]  /*0050*/  LDCU.64 UR6, c[0x0][0x358] ;  /* 0x00006b00ff0677ac */ /* 0x000ee20008000a00 */
[----:B------:R-:W4:Y:S01]  /*0060*/  S2R R10, SR_CTAID.Y ;  /* 0x00000000000a7919 */ /* 0x000f220000002600 */
[----:B------:R-:W4:Y:S01]  /*0070*/  S2R R9, SR_TID.Y ;  /* 0x0000000000097919 */ /* 0x000f220000002200 */
[----:B0-----:R-:W-:-:S02]  /*0080*/  LEA R25, R12, R11, 0x6 ;  /* 0x0000000b0c197211 */ /* 0x001fc400078e30ff */
[----:B----4-:R-:W-:-:S04]  /*0090*/  LEA R0, R10, R9, 0x6 ;  /* 0x000000090a007211 */ /* 0x010fc800078e30ff */
[----:B------:R-:W-:Y:S01]  /*00a0*/  VIMNMX R3, PT, PT, R25, R0, !PT ;  /* 0x0000000019037248 */ /* 0x000fe20007fe0100 */
[C---:B------:R-:W-:Y:S01]  /*00b0*/  VIADD R4, R0.reuse, 0x8 ;  /* 0x0000000800047836 */ /* 0x040fe20000000000 */
[C---:B------:R-:W-:Y:S01]  /*00c0*/  IADD3 R14, PT, PT, R0.reuse, 0x10, RZ ;  /* 0x00000010000e7810 */ /* 0x040fe20007ffe0ff */
[C---:B------:R-:W-:Y:S01]  /*00d0*/  VIADD R24, R0.reuse, 0x18 ;  /* 0x0000001800187836 */ /* 0x040fe20000000000 */
[----:B-1----:R-:W-:Y:S01]  /*00e0*/  ISETP.GE.AND P6, PT, R3, R8, PT ;  /* 0x000000080300720c */ /* 0x002fe20003fc6270 */
[C---:B------:R-:W-:Y:S01]  /*00f0*/  VIADD R2, R0.reuse, 0x30 ;  /* 0x0000003000027836 */ /* 0x040fe20000000000 */
[----:B------:R-:W-:Y:S02]  /*0100*/  VIMNMX R3, PT, PT, R25, R4, !PT ;  /* 0x0000000419037248 */ /* 0x000fe40007fe0100 */
[----:B------:R-:W-:Y:S02]  /*0110*/  IADD3 R13, PT, PT, R0, 0x20, RZ ;  /* 0x00000020000d7810 */ /* 0x000fe40007ffe0ff */
[----:B------:R-:W-:-:S02]  /*0120*/  ISETP.GE.AND P5, PT, R3, R8, PT ;  /* 0x000000080300720c */ /* 0x000fc40003fa6270 */
[C---:B------:R-:W-:Y:S02]  /*0130*/  VIMNMX R3, PT, PT, R25.reuse, R14, !PT ;  /* 0x0000000e19037248 */ /* 0x040fe40007fe0100 */
[----:B------:R-:W-:Y:S02]  /*0140*/  VIMNMX R7, PT, PT, R25, R13, !PT ;  /* 0x0000000d19077248 */ /* 0x000fe40007fe0100 */
[----:B------:R-:W-:Y:S01]  /*0150*/  ISETP.GE.AND P4, PT, R3, R8, PT ;  /* 0x000000080300720c */ /* 0x000fe20003f86270 */
[----:B------:R-:W0:Y:S01]  /*0160*/  @!P6 LDC.64 R22, c[0x0][0x388] ;  /* 0x0000e200ff16eb82 */ /* 0x000e220000000a00 */
[----:B------:R-:W-:Y:S01]  /*0170*/  VIMNMX R3, PT, PT, R25, R24, !PT ;  /* 0x0000001819037248 */ /* 0x000fe20007fe0100 */
[-C--:B------:R-:W-:Y:S01]  /*0180*/  @!P6 IMAD R5, R0, R8.reuse, R25 ;  /* 0x000000080005e224 */ /* 0x080fe200078e0219 */
[-C--:B------:R-:W-:Y:S02]  /*0190*/  ISETP.GE.AND P2, PT, R7, R8.reuse, PT ;  /* 0x000000080700720c */ /* 0x080fe40003f46270 */
[----:B------:R-:W-:-:S02]  /*01a0*/  ISETP.GE.AND P3, PT, R3, R8, PT ;  /* 0x000000080300720c */ /* 0x000fc40003f66270 */
[----:B------:R-:W-:Y:S01]  /*01b0*/  IADD3 R3, PT, PT, R0, 0x28, RZ ;  /* 0x0000002800037810 */ /* 0x000fe20007ffe0ff */
[----:B------:R-:W1:Y:S01]  /*01c0*/  @!P5 LDC.64 R26, c[0x0][0x388] ;  /* 0x0000e200ff1adb82 */ /* 0x000e620000000a00 */
[C---:B------:R-:W-:Y:S02]  /*01d0*/  VIMNMX R15, PT, PT, R25.reuse, R2, !PT ;  /* 0x00000002190f7248 */ /* 0x040fe40007fe0100 */
[----:B------:R-:W-:Y:S02]  /*01e0*/  VIMNMX R7, PT, PT, R25, R3, !PT ;  /* 0x0000000319077248 */ /* 0x000fe40007fe0100 */
[-C--:B------:R-:W-:Y:S02]  /*01f0*/  ISETP.GE.AND P0, PT, R15, R8.reuse, PT ;  /* 0x000000080f00720c */ /* 0x080fe40003f06270 */
[-C--:B------:R-:W-:Y:S01]  /*0200*/  ISETP.GE.AND P1, PT, R7, R8.reuse, PT ;  /* 0x000000080700720c */ /* 0x080fe20003f26270 */
[----:B------:R-:W4:Y:S01]  /*0210*/  @!P4 LDC.64 R20, c[0x0][0x388] ;  /* 0x0000e200ff14cb82 */ /* 0x000f220000000a00 */
[----:B------:R-:W-:-:S02]  /*0220*/  @!P5 IMAD R7, R4, R8, R25 ;  /* 0x000000080407d224 */ /* 0x000fc400078e0219 */
[----:B0-----:R-:W-:Y:S01]  /*0230*/  @!P6 IMAD.WIDE R22, R5, 0x4, R22 ;  /* 0x000000040516e825 */ /* 0x001fe200078e0216 */
[----:B------:R-:W-:-:S06]  /*0240*/  IADD3 R5, PT, PT, R0, 0x38, RZ ;  /* 0x0000003800057810 */ /* 0x000fcc0007ffe0ff */
[----:B------:R-:W0:Y:S01]  /*0250*/  @!P0 LDC.64 R18, c[0x0][0x388] ;  /* 0x0000e200ff128b82 */ /* 0x000e220000000a00 */
[----:B--2---:R-:W-:Y:S02]  /*0260*/  MOV R0, UR4 ;  /* 0x0000000400007c02 */ /* 0x004fe40008000f00 */
[----:B------:R-:W-:-:S04]  /*0270*/  VIMNMX R17, PT, PT, R25, R5, !PT ;  /* 0x0000000519117248 */ /* 0x000fc80007fe0100 */
[----:B---3--:R2:W3:Y:S01]  /*0280*/  @!P6 LDG.E R0, desc[UR6][R22.64] ;  /* 0x000000061600e981 */ /* 0x0084e2000c1e1900 */
[-C--:B------:R-:W-:Y:S01]  /*0290*/  ISETP.GE.AND P6, PT, R17, R8.reuse, PT ;  /* 0x000000081100720c */ /* 0x080fe20003fc6270 */
[----:B------:R-:W-:Y:S01]  /*02a0*/  @!P4 IMAD R29, R14, R8, R25 ;  /* 0x000000080e1dc224 */ /* 0x000fe200078e0219 */
[----:B------:R-:W5:Y:S01]  /*02b0*/  @!P1 LDC.64 R16, c[0x0][0x388] ;  /* 0x0000e200ff109b82 */ /* 0x000f620000000a00 */
[----:B-1----:R-:W-:Y:S01]  /*02c0*/  @!P5 IMAD.WIDE R26, R7, 0x4, R26 ;  /* 0x00000004071ad825 */ /* 0x002fe200078e021a */
[----:B------:R-:W-:-:S03]  /*02d0*/  MOV R28, UR4 ;  /* 0x00000004001c7c02 */ /* 0x000fc60008000f00 */
[----:B------:R-:W-:-:S03]  /*02e0*/  IMAD.U32 R4, RZ, RZ, UR4 ;  /* 0x00000004ff047e24 */ /* 0x000fc6000f8e00ff */
[----:B------:R-:W1:Y:S08]  /*02f0*/  @!P2 LDC.64 R14, c[0x0][0x388] ;  /* 0x0000e200ff0eab82 */ /* 0x000e700000000a00 */
[----:B--2---:R-:W2:Y:S01]  /*0300*/  @!P6 LDC.64 R22, c[0x0][0x388] ;  /* 0x0000e200ff16eb82 */ /* 0x004ea20000000a00 */
[----:B----4-:R-:W-:Y:S01]  /*0310*/  @!P4 IMAD.WIDE R20, R29, 0x4, R20 ;  /* 0x000000041d14c825 */ /* 0x010fe200078e0214 */
[----:B------:R4:W3:Y:S06]  /*0320*/  @!P5 LDG.E R4, desc[UR6][R26.64] ;  /* 0x000000061a04d981 */ /* 0x0008ec000c1e1900 */
[----:B------:R-:W2:Y:S01]  /*0330*/  @!P3 LDC.64 R6, c[0x0][0x388] ;  /* 0x0000e200ff06bb82 */ /* 0x000ea20000000a00 */
[-CC-:B------:R-:W-:Y:S01]  /*0340*/  @!P2 IMAD R13, R13, R8.reuse, R25.reuse ;  /* 0x000000080d0da224 */ /* 0x180fe200078e0219 */
[----:B------:R0:W3:Y:S01]  /*0350*/  @!P4 LDG.E R28, desc[UR6][R20.64] ;  /* 0x00000006141cc981 */ /* 0x0000e2000c1e1900 */
[----:B------:R-:W-:-:S02]  /*0360*/  @!P3 IMAD R29, R24, R8, R25 ;  /* 0x00000008181db224 */ /* 0x000fc400078e0219 */
[-CC-:B------:R-:W-:Y:S02]  /*0370*/  @!P1 IMAD R3, R3, R8.reuse, R25.reuse ;  /* 0x0000000803039224 */ /* 0x180fe400078e0219 */
[-CC-:B----4-:R-:W-:Y:S02]  /*0380*/  @!P0 IMAD R27, R2, R8.reuse, R25.reuse ;  /* 0x00000008021b8224 */ /* 0x190fe400078e0219 */
[----:B------:R-:W-:Y:S01]  /*0390*/  @!P6 IMAD R5, R5, R8, R25 ;  /* 0x000000080505e224 */ /* 0x000fe200078e0219 */
[----:B------:R-:W-:Y:S01]  /*03a0*/  MOV R24, UR4 ;  /* 0x0000000400187c02 */ /* 0x000fe20008000f00 */
[----:B-1----:R-:W-:Y:S01]  /*03b0*/  @!P2 IMAD.WIDE R14, R13, 0x4, R14 ;  /* 0x000000040d0ea825 */ /* 0x002fe200078e020e */
[----:B------:R-:W-:Y:S02]  /*03c0*/  MOV R26, UR4 ;  /* 0x00000004001a7c02 */ /* 0x000fe40008000f00 */
[----:B------:R-:W-:Y:S01]  /*03d0*/  MOV R25, UR4 ;  /* 0x0000000400197c02 */ /* 0x000fe20008000f00 */
[----:B0-----:R-:W-:-:S02]  /*03e0*/  IMAD.U32 R20, RZ, RZ, UR4 ;  /* 0x00000004ff147e24 */ /* 0x001fc4000f8e00ff */
[----:B------:R-:W-:Y:S02]  /*03f0*/  IMAD.U32 R13, RZ, RZ, UR4 ;  /* 0x00000004ff0d7e24 */ /* 0x000fe4000f8e00ff */
[----:B-----5:R-:W-:Y:S02]  /*0400*/  @!P1 IMAD.WIDE R16, R3, 0x4, R16 ;  /* 0x0000000403109825 */ /* 0x020fe400078e0210 */
[----:B------:R-:W4:Y:S02]  /*0410*/  @!P2 LDG.E R20, desc[UR6][R14.64] ;  /* 0x000000060e14a981 */ /* 0x000f24000c1e1900 */
[----:B------:R-:W-:Y:S02]  /*0420*/  @!P0 IMAD.WIDE R18, R27, 0x4, R18 ;  /* 0x000000041b128825 */ /* 0x000fe400078e0212 */
[----:B------:R-:W5:Y:S02]  /*0430*/  @!P1 LDG.E R26, desc[UR6][R16.64] ;  /* 0x00000006101a9981 */ /* 0x000f64000c1e1900 */
[----:B--2---:R-:W-:-:S02]  /*0440*/  @!P3 IMAD.WIDE R6, R29, 0x4, R6 ;  /* 0x000000041d06b825 */ /* 0x004fc400078e0206 */
[----:B------:R-:W2:Y:S02]  /*0450*/  @!P0 LDG.E R25, desc[UR6][R18.64] ;  /* 0x0000000612198981 */ /* 0x000ea4000c1e1900 */
[----:B------:R-:W-:Y:S02]  /*0460*/  @!P6 IMAD.WIDE R22, R5, 0x4, R22 ;  /* 0x000000040516e825 */ /* 0x000fe400078e0216 */
[----:B------:R-:W2:Y:S04]  /*0470*/  @!P3 LDG.E R24, desc[UR6][R6.64] ;  /* 0x000000060618b981 */ /* 0x000ea8000c1e1900 */
[----:B------:R0:W2:Y:S01]  /*0480*/  @!P6 LDG.E R13, desc[UR6][R22.64] ;  /* 0x00000006160de981 */ /* 0x0000a2000c1e1900 */
[----:B------:R-:W1:Y:S01]  /*0490*/  S2UR UR5, SR_CgaCtaId ;  /* 0x00000000000579c3 */ /* 0x000e620000008800 */
[----:B------:R-:W-:-:S07]  /*04a0*/  UMOV UR4, 0x400 ;  /* 0x0000040000047882 */ /* 0x000fce0000000000 */
[----:B0-----:R-:W0:Y:S01]  /*04b0*/  LDC.64 R22, c[0x0][0x380] ;  /* 0x0000e000ff167b82 */ /* 0x001e220000000a00 */
[----:B-1----:R-:W-:-:S06]  /*04c0*/  ULEA UR4, UR5, UR4, 0x18 ;  /* 0x0000000405047291 */ /* 0x002fcc000f8ec0ff */
[----:B------:R-:W-:-:S04]  /*04d0*/  LEA R2, R11, UR4, 0x2 ;  /* 0x000000040b027c11 */ /* 0x000fc8000f8e10ff */
[----:B------:R-:W-:Y:S01]  /*04e0*/  LEA R21, R9, R2, 0x8 ;  /* 0x0000000209157211 */ /* 0x000fe200078e40ff */
[----:B------:R-:W-:-:S05]  /*04f0*/  IMAD R2, R11, 0xfc, R2 ;  /* 0x000000fc0b027824 */ /* 0x000fca00078e0202 */
[----:B------:R-:W-:Y:S01]  /*0500*/  LEA R14, R9, R2, 0x2 ;  /* 0x00000002090e7211 */ /* 0x000fe200078e10ff */
[----:B------:R-:W-:Y:S01]  /*0510*/  IMAD R9, R12, 0x40, R9 ;  /* 0x000000400c097824 */ /* 0x000fe200078e0209 */
[----:B------:R-:W-:-:S05]  /*0520*/  LEA R10, R10, R11, 0x6 ;  /* 0x0000000b0a0a7211 */ /* 0x000fca00078e30ff */
[----:B------:R-:W-:-:S05]  /*0530*/  IMAD R9, R9, R8, R10 ;  /* 0x0000000809097224 */ /* 0x000fca00078e020a */
[CC--:B------:R-:W-:Y:S02]  /*0540*/  LEA R17, R8.reuse, R9.reuse, 0x4 ;  /* 0x0000000908117211 */ /* 0x0c0fe400078e20ff */
[C---:B------:R-:W-:Y:S02]  /*0550*/  LEA R19, R8.reuse, R9, 0x3 ;  /* 0x0000000908137211 */ /* 0x040fe400078e18ff */
[----:B------:R-:W-:Y:S01]  /*0560*/  LEA R15, R8, R17, 0x3 ;  /* 0x00000011080f7211 */ /* 0x000fe200078e18ff */
[----:B0-----:R-:W-:-:S04]  /*0570*/  IMAD.WIDE R16, R17, 0x4, R22 ;  /* 0x0000000411107825 */ /* 0x001fc800078e0216 */
[----:B------:R-:W-:Y:S01]  /*0580*/  IMAD.WIDE R18, R19, 0x4, R22 ;  /* 0x0000000413127825 */ /* 0x000fe200078e0216 */
[----:B---3--:R-:W-:Y:S04]  /*0590*/  STS [R21], R0 ;  /* 0x0000000015007388 */ /* 0x008fe80000000800 */
[----:B------:R-:W-:Y:S04]  /*05a0*/  STS [R21+0x800], R4 ;  /* 0x0008000415007388 */ /* 0x000fe80000000800 */
[----:B------:R-:W-:Y:S04]  /*05b0*/  STS [R21+0x1000], R28 ;  /* 0x0010001c15007388 */ /* 0x000fe80000000800 */
[----:B----4-:R-:W-:Y:S04]  /*05c0*/  STS [R21+0x2000], R20 ;  /* 0x0020001415007388 */ /* 0x010fe80000000800 */
[----:B-----5:R-:W-:Y:S04]  /*05d0*/  STS [R21+0x2800], R26 ;  /* 0x0028001a15007388 */ /* 0x020fe80000000800 */
[----:B--2---:R-:W-:Y:S04]  /*05e0*/  STS [R21+0x3000], R25 ;  /* 0x0030001915007388 */ /* 0x004fe80000000800 */
[----:B------:R-:W-:Y:S04]  /*05f0*/  STS [R21+0x1800], R24 ;  /* 0x0018001815007388 */ /* 0x000fe80000000800 */
[----:B------:R0:W-:Y:S01]  /*0600*/  STS [R21+0x3800], R13 ;  /* 0x0038000d15007388 */ /* 0x0001e20000000800 */
[----:B------:R-:W-:Y:S06]  /*0610*/  BAR.SYNC.DEFER_BLOCKING 0x0 ;  /* 0x0000000000007b1d */ /* 0x000fec0000010000 */
[----:B------:R-:W1:Y:S04]  /*0620*/  LDS R0, [R14] ;  /* 0x000000000e007984 */ /* 0x000e680000000800 */
[----:B------:R-:W2:Y:S04]  /*0630*/  LDS R2, [R14+0x20] ;  /* 0x000020000e027984 */ /* 0x000ea80000000800 */
[----:B------:R-:W3:Y:S04]  /*0640*/  LDS R3, [R14+0x40] ;  /* 0x000040000e037984 */ /* 0x000ee80000000800 */
[----:B------:R-:W4:Y:S04]  /*0650*/  LDS R4, [R14+0x60] ;  /* 0x000060000e047984 */ /* 0x000f280000000800 */
[----:B------:R-:W5:Y:S04]  /*0660*/  LDS R5, [R14+0x80] ;  /* 0x000080000e057984 */ /* 0x000f680000000800 */
[----:B------:R-:W5:Y:S04]  /*0670*/  LDS R6, [R14+0xa0] ;  /* 0x0000a0000e067984 */ /* 0x000f680000000800 */
[----:B------:R-:W5:Y:S04]  /*0680*/  LDS R7, [R14+0xc0] ;  /* 0x0000c0000e077984 */ /* 0x000f680000000800 */
[----:B------:R1:W5:Y:S01]  /*0690*/  LDS R25, [R14+0xe0] ;  /* 0x0000e0000e197984 */ /* 0x0003620000000800 */
[----:B0-----:R-:W-:-:S02]  /*06a0*/  IMAD R13, R8, 0x20, R9 ;  /* 0x00000020080d7824 */ /* 0x001fc400078e0209 */
[----:B------:R-:W-:-:S04]  /*06b0*/  IMAD.WIDE R20, R9, 0x4, R22 ;  /* 0x0000000409147825 */ /* 0x000fc800078e0216 */
[C---:B------:R-:W-:Y:S01]  /*06c0*/  IMAD R9, R8.reuse, 0x10, R13 ;  /* 0x0000001008097824 */ /* 0x040fe200078e020d */
[----:B------:R-:W-:Y:S01]  /*06d0*/  LEA R11, R8, R13, 0x3 ;  /* 0x0000000d080b7211 */ /* 0x000fe200078e18ff */
[----:B-1----:R-:W-:-:S03]  /*06e0*/  IMAD.WIDE R14, R15, 0x4, R22 ;  /* 0x000000040f0e7825 */ /* 0x002fc600078e0216 */
[----:B------:R-:W-:Y:S01]  /*06f0*/  LEA R27, R8, R9, 0x3 ;  /* 0x00000009081b7211 */ /* 0x000fe200078e18ff */
[--C-:B------:R-:W-:Y:S01]  /*0700*/  IMAD.WIDE R12, R13, 0x4, R22.reuse ;  /* 0x000000040d0c7825 */ /* 0x100fe200078e0216 */
[----:B------:R-:W-:Y:S03]  /*0710*/  STG.E desc[UR6][R20.64], R0 ;  /* 0x0000000014007986 */ /* 0x000fe6000c101906 */
[--C-:B------:R-:W-:Y:S01]  /*0720*/  IMAD.WIDE R10, R11, 0x4, R22.reuse ;  /* 0x000000040b0a7825 */ /* 0x100fe200078e0216 */
[----:B--2---:R-:W-:Y:S03]  /*0730*/  STG.E desc[UR6][R18.64], R2 ;  /* 0x0000000212007986 */ /* 0x004fe6000c101906 */
[--C-:B------:R-:W-:Y:S01]  /*0740*/  IMAD.WIDE R8, R9, 0x4, R22.reuse ;  /* 0x0000000409087825 */ /* 0x100fe200078e0216 */
[----:B---3--:R-:W-:Y:S03]  /*0750*/  STG.E desc[UR6][R16.64], R3 ;  /* 0x0000000310007986 */ /* 0x008fe6000c101906 */
[----:B------:R-:W-:Y:S01]  /*0760*/  IMAD.WIDE R22, R27, 0x4, R22 ;  /* 0x000000041b167825 */ /* 0x000fe200078e0216 */
[----:B----4-:R-:W-:Y:S04]  /*0770*/  STG.E desc[UR6][R14.64], R4 ;  /* 0x000000040e007986 */ /* 0x010fe8000c101906 */
[----:B-----5:R-:W-:Y:S04]  /*0780*/  STG.E desc[UR6][R12.64], R5 ;  /* 0x000000050c007986 */ /* 0x020fe8000c101906 */
[----:B------:R-:W-:Y:S04]  /*0790*/  STG.E desc[UR6][R10.64], R6 ;  /* 0x000000060a007986 */ /* 0x000fe8000c101906 */
[----:B------:R-:W-:Y:S04]  /*07a0*/  STG.E desc[UR6][R8.64], R7 ;  /* 0x0000000708007986 */ /* 0x000fe8000c101906 */
[----:B------:R-:W-:Y:S01]  /*07b0*/  STG.E desc[UR6][R22.64], R25 ;  /* 0x0000001916007986 */ /* 0x000fe2000c101906 */
[----:B------:R-:W-:Y:S05]  /*07c0*/  EXIT ;  /* 0x000000000000794d */ /* 0x000fea0003800000 */
.L_x_0:
[----:B------:R-:W-:-:S00]  /*07d0*/  BRA `(.L_x_0) ;  /* 0xfffffffc00fc7947 */ /* 0x000fc0000383ffff */
[----:B------:R-:W-:-:S00]  /*07e0*/  NOP ;  /* 0x0000000000007918 */ /* 0x000fc00000000000 */
        /* <DEDUP_REMOVED lines=9> */
.L_x_1:


//--------------------- .nv.shared._Z15transposeMatrixPiPKiii --------------------------
	.section	.nv.shared._Z15transposeMatrixPiPKiii,"aw",@nobits
	.sectionflags	@""
	.align	4
.nv.shared._Z15transposeMatrixPiPKiii:
	.zero		17408


//--------------------- .nv.shared.reserved.0     --------------------------
	.section	.nv.shared.reserved.0,"aw",@nobits
	.weak		__nv_reservedSMEM_offset_0_alias
	.size		__nv_reservedSMEM_offset_0_alias, 0, 64
	.other		__nv_reservedSMEM_offset_0_alias,@"STO_CUDA_RESERVED_SHARED STV_DEFAULT"
__nv_reservedSMEM_offset_0_alias:
	.zero		0
	.zero		64


//--------------------- .nv.constant0._Z15transposeMatrixPiPKiii --------------------------
	.section	.nv.constant0._Z15transposeMatrixPiPKiii,"a",@progbits
	.sectionflags	@""
	.align	4
.nv.constant0._Z15transposeMatrixPiPKiii:
	.zero		920


//--------------------- SYMBOLS --------------------------

	.type		.nv.reservedSmem.offset0,@object
	.size		.nv.reservedSmem.offset0,0x4
	.type		.nv.reservedSmem.cap,@object
	.size		.nv.reservedSmem.cap,0x4
